.version 3.0 
.target sm_20
.global .s32  gresult;
.global .s32  srcb;

.entry main {
   .reg .s32 a, b;

   ld.global.s32  b, [srcb];
   mad.lo.cc.s32  a, b, 0, 0;
   madc.lo.s32    b, a, 0, 0;
   st.global.s32 [gresult], b;
   
   exit;
}


// ===== COMPILED SASS (sm_100) =====

	.target	sm_100

	.elftype	@"ET_EXEC"


//--------------------- .note.nv.tkinfo           --------------------------
	.section	.note.nv.tkinfo,"",@"SHT_NOTE"
	.sectionflags	@"SHF_NOTE_NV_TKINFO"
	.tkinfo
        /*0018*/ 	.word	0x00000002
        /*0030*/ 	.string	""
        /*0030*/ 	.string	"ptxas"
        /*0030*/ 	.string	"Cuda compilation tools, release 13.0, V13.0.88"
        /*0030*/ 	.string	"Build cuda_13.0.r13.0/compiler.36424714_0"
        /*0030*/ 	.string	"-arch sm_100 "



//--------------------- .note.nv.cuinfo           --------------------------
	.section	.note.nv.cuinfo,"",@"SHT_NOTE"
	.sectionflags	@"SHF_NOTE_NV_CUINFO"
        /*0018*/ 	.short	0x0002
        /*001a*/ 	.short	0x0014
        /*001c*/ 	.short	0x0082
	.zero		2


//--------------------- .nv.info                  --------------------------
	.section	.nv.info,"",@"SHT_CUDA_INFO"
	.align	4


	//----- nvinfo : EIATTR_REGCOUNT
	.align		4
        /*0000*/ 	.byte	0x04, 0x2f
        /*0002*/ 	.short	(.L_3 - .L_2)
	.align		4
.L_2:
        /*0004*/ 	.word	index@(main)
        /*0008*/ 	.word	0x00000008


	//----- nvinfo : EIATTR_FRAME_SIZE
	.align		4
.L_3:
        /*000c*/ 	.byte	0x04, 0x11
        /*000e*/ 	.short	(.L_5 - .L_4)
	.align		4
.L_4:
        /*0010*/ 	.word	index@(main)
        /*0014*/ 	.word	0x00000000


	//----- nvinfo : EIATTR_MIN_STACK_SIZE
	.align		4
.L_5:
        /*0018*/ 	.byte	0x04, 0x12
        /*001a*/ 	.short	(.L_7 - .L_6)
	.align		4
.L_6:
        /*001c*/ 	.word	index@(main)
        /*0020*/ 	.word	0x00000000
.L_7:


//--------------------- .nv.compat                --------------------------
	.section	.nv.compat,"",@"SHT_CUDA_COMPAT_INFO"
	.align	4
        /*0000*/ 	.byte	0x02, 0x09, 0x00, 0x00, 0x02, 0x02, 0x01, 0x00, 0x02, 0x05, 0x05, 0x00, 0x03, 0x07, 0x01, 0x01
        /*0010*/ 	.byte	0x02, 0x03, 0x00, 0x00, 0x02, 0x06, 0x01, 0x00, 0x04, 0x0b, 0x08, 0x00, 0x09, 0x00, 0x00, 0x00
        /*0020*/ 	.byte	0x00, 0x00, 0x00, 0x00


//--------------------- .nv.info.main             --------------------------
	.section	.nv.info.main,"",@"SHT_CUDA_INFO"
	.sectionflags	@""
	.align	4


	//----- nvinfo : EIATTR_CUDA_API_VERSION
	.align		4
        /*0000*/ 	.byte	0x04, 0x37
        /*0002*/ 	.short	(.L_9 - .L_8)
.L_8:
        /*0004*/ 	.word	0x00000082


	//----- nvinfo : EIATTR_SPARSE_MMA_MASK
	.align		4
.L_9:
        /*0008*/ 	.byte	0x03, 0x50
        /*000a*/ 	.short	0x0000


	//----- nvinfo : EIATTR_MAXREG_COUNT
	.align		4
        /*000c*/ 	.byte	0x03, 0x1b
        /*000e*/ 	.short	0x00ff


	//----- nvinfo : EIATTR_MERCURY_ISA_VERSION
	.align		4
        /*0010*/ 	.byte	0x03, 0x5f
        /*0012*/ 	.short	0x0101


	//----- nvinfo : EIATTR_VRC_CTA_INIT_COUNT
	.align		4
        /*0014*/ 	.byte	0x02, 0x4a
	.zero		1
	.zero		1


	//----- nvinfo : EIATTR_EXIT_INSTR_OFFSETS
	.align		4
        /*0018*/ 	.byte	0x04, 0x1c
        /*001a*/ 	.short	(.L_11 - .L_10)


	//   ....[0]....
.L_10:
        /*001c*/ 	.word	0x00000060


	//----- nvinfo : EIATTR_SW_WAR
	.align		4
.L_11:
        /*0020*/ 	.byte	0x04, 0x36
        /*0022*/ 	.short	(.L_13 - .L_12)
.L_12:
        /*0024*/ 	.word	0x00000008
.L_13:


//--------------------- .nv.callgraph             --------------------------
	.section	.nv.callgraph,"",@"SHT_CUDA_CALLGRAPH"
	.align	4
	.sectionentsize	8
	.align		4
        /*0000*/ 	.word	0x00000000
	.align		4
        /*0004*/ 	.word	0xffffffff
	.align		4
        /*0008*/ 	.word	0x00000000
	.align		4
        /*000c*/ 	.word	0xfffffffe
	.align		4
        /*0010*/ 	.word	0x00000000
	.align		4
        /*0014*/ 	.word	0xfffffffd
	.align		4
        /*0018*/ 	.word	0x00000000
	.align		4
        /*001c*/ 	.word	0xfffffffc


//--------------------- .nv.constant4             --------------------------
	.section	.nv.constant4,"a",@progbits
	.align	8
	.align		8
.nv.constant4:
        /*0000*/ 	.dword	gresult
	.align		8
        /*0008*/ 	.dword	srcb


//--------------------- .text.main                --------------------------
	.section	.text.main,"ax",@progbits
	.align	128
.text.main:
        .type           main,@function
        .size           main,(.L_x_1 - main)
        .other          main,@"STO_CUDA_ENTRY STV_DEFAULT"
main:
[----:B------:R-:W-:Y:S08]  /*0000*/  LDC R1, c[0x0][0x37c] ;  /* 0x0000df00ff017b82 */ /* 0x000ff00000000800 */
[----:B------:R-:W0:Y:S01]  /*0010*/  LDC.64 R2, c[0x4][RZ] ;  /* 0x01000000ff027b82 */ /* 0x000e220000000a00 */
[----:B------:R-:W0:Y:S01]  /*0020*/  LDCU.64 UR4, c[0x0][0x358] ;  /* 0x00006b00ff0477ac */ /* 0x000e220008000a00 */
[----:B------:R-:W-:-:S05]  /*0030*/  IADD3 RZ, P0, PT, RZ, RZ, RZ ;  /* 0x000000ffffff7210 */ /* 0x000fca0007f1e0ff */
[----:B------:R-:W-:-:S05]  /*0040*/  IMAD.X R5, RZ, RZ, RZ, P0 ;  /* 0x000000ffff057224 */ /* 0x000fca00000e06ff */
[----:B0-----:R-:W-:Y:S01]  /*0050*/  STG.E desc[UR4][R2.64], R5 ;  /* 0x0000000502007986 */ /* 0x001fe2000c101904 */
[----:B------:R-:W-:Y:S05]  /*0060*/  EXIT ;  /* 0x000000000000794d */ /* 0x000fea0003800000 */
.L_x_0:
[----:B------:R-:W-:-:S00]  /*0070*/  BRA `(.L_x_0) ;  /* 0xfffffffc00fc7947 */ /* 0x000fc0000383ffff */
[----:B------:R-:W-:-:S00]  /*0080*/  NOP ;  /* 0x0000000000007918 */ /* 0x000fc00000000000 */
[----:B------:R-:W-:-:S00]  /*0090*/  NOP ;  /* 0x0000000000007918 */ /* 0x000fc00000000000 */
[----:B------:R-:W-:-:S00]  /*00a0*/  NOP ;  /* 0x0000000000007918 */ /* 0x000fc00000000000 */
[----:B------:R-:W-:-:S00]  /*00b0*/  NOP ;  /* 0x0000000000007918 */ /* 0x000fc00000000000 */
[----:B------:R-:W-:-:S00]  /*00c0*/  NOP ;  /* 0x0000000000007918 */ /* 0x000fc00000000000 */
[----:B------:R-:W-:-:S00]  /*00d0*/  NOP ;  /* 0x0000000000007918 */ /* 0x000fc00000000000 */
[----:B------:R-:W-:-:S00]  /*00e0*/  NOP ;  /* 0x0000000000007918 */ /* 0x000fc00000000000 */
[----:B------:R-:W-:-:S00]  /*00f0*/  NOP ;  /* 0x0000000000007918 */ /* 0x000fc00000000000 */
.L_x_1:


//--------------------- .nv.shared.reserved.0     --------------------------
	.section	.nv.shared.reserved.0,"aw",@nobits
	.weak		__nv_reservedSMEM_offset_0_alias
	.size		__nv_reservedSMEM_offset_0_alias, 0, 64
	.other		__nv_reservedSMEM_offset_0_alias,@"STO_CUDA_RESERVED_SHARED STV_DEFAULT"
__nv_reservedSMEM_offset_0_alias:
	.zero		0
	.zero		64


//--------------------- .nv.global                --------------------------
	.section	.nv.global,"aw",@nobits
	.align	4
.nv.global:
	.type		gresult,@object
	.size		gresult,(srcb - gresult)
gresult:
	.zero		4
	.type		srcb,@object
	.size		srcb,(.L_1 - srcb)
srcb:
	.zero		4
.L_1:


//--------------------- .nv.constant0.main        --------------------------
	.section	.nv.constant0.main,"a",@progbits
	.sectionflags	@""
	.align	4
.nv.constant0.main:
	.zero		896


//--------------------- SYMBOLS --------------------------

	.type		.nv.reservedSmem.offset0,@object
	.size		.nv.reservedSmem.offset0,0x4
